//
// Generated by NVIDIA NVVM Compiler
//
// Compiler Build ID: CL-36424714
// Cuda compilation tools, release 13.0, V13.0.88
// Based on NVVM 20.0.0
//

.version 9.0
.target sm_100
.address_size 64

	// .globl	_Z3addiPfS_
.extern .func  (.param .b32 func_retval0) vprintf
(
	.param .b64 vprintf_param_0,
	.param .b64 vprintf_param_1
)
;
.global .align 1 .b8 $str[114] = {105, 100, 58, 32, 37, 100, 32, 9, 32, 32, 32, 32, 32, 116, 73, 100, 58, 32, 40, 37, 100, 44, 32, 37, 100, 44, 32, 37, 100, 41, 32, 32, 32, 32, 32, 98, 108, 111, 99, 107, 73, 100, 115, 58, 32, 40, 37, 100, 44, 32, 37, 100, 44, 32, 37, 100, 41, 32, 32, 32, 32, 32, 98, 108, 111, 99, 107, 68, 105, 109, 115, 58, 32, 40, 37, 100, 44, 32, 37, 100, 44, 32, 37, 100, 41, 32, 32, 32, 32, 32, 103, 114, 105, 100, 68, 105, 109, 115, 58, 32, 40, 37, 100, 44, 32, 37, 100, 44, 32, 37, 100, 41, 10};

.visible .entry _Z3addiPfS_(
	.param .u32 _Z3addiPfS__param_0,
	.param .u64 .ptr .align 1 _Z3addiPfS__param_1,
	.param .u64 .ptr .align 1 _Z3addiPfS__param_2
)
{
	.local .align 8 .b8 	__local_depot0[56];
	.reg .b64 	%SP;
	.reg .b64 	%SPL;
	.reg .pred 	%p<3>;
	.reg .b32 	%r<21>;
	.reg .b32 	%f<4>;
	.reg .b64 	%rd<13>;

	mov.u64 	%SPL, __local_depot0;
	cvta.local.u64 	%SP, %SPL;
	ld.param.u32 	%r17, [_Z3addiPfS__param_0];
	ld.param.u64 	%rd4, [_Z3addiPfS__param_1];
	ld.param.u64 	%rd5, [_Z3addiPfS__param_2];
	mov.u32 	%r1, %ctaid.x;
	mov.u32 	%r2, %ntid.x;
	mov.u32 	%r3, %tid.x;
	mad.lo.s32 	%r4, %r1, %r2, %r3;
	mov.u32 	%r5, %nctaid.x;
	setp.ge.s32 	%p1, %r4, %r17;
	@%p1 bra 	$L__BB0_3;
	add.u64 	%rd6, %SP, 0;
	add.u64 	%rd1, %SPL, 0;
	mov.u32 	%r6, %tid.y;
	mov.u32 	%r7, %tid.z;
	mov.u32 	%r8, %ctaid.y;
	mov.u32 	%r9, %ctaid.z;
	mov.u32 	%r10, %ntid.y;
	mov.u32 	%r11, %ntid.z;
	mov.u32 	%r12, %nctaid.y;
	mov.u32 	%r13, %nctaid.z;
	mul.lo.s32 	%r14, %r2, %r5;
	cvta.to.global.u64 	%rd2, %rd4;
	cvta.to.global.u64 	%rd3, %rd5;
	mov.u64 	%rd10, $str;
	mov.u32 	%r20, %r4;
$L__BB0_2:
	mul.wide.s32 	%rd7, %r20, 4;
	add.s64 	%rd8, %rd2, %rd7;
	ld.global.f32 	%f1, [%rd8];
	add.s64 	%rd9, %rd3, %rd7;
	ld.global.f32 	%f2, [%rd9];
	add.f32 	%f3, %f1, %f2;
	st.global.f32 	[%rd9], %f3;
	st.local.v2.u32 	[%rd1], {%r4, %r3};
	st.local.v2.u32 	[%rd1+8], {%r6, %r7};
	st.local.v2.u32 	[%rd1+16], {%r1, %r8};
	st.local.v2.u32 	[%rd1+24], {%r9, %r2};
	st.local.v2.u32 	[%rd1+32], {%r10, %r11};
	st.local.v2.u32 	[%rd1+40], {%r5, %r12};
	st.local.u32 	[%rd1+48], %r13;
	cvta.global.u64 	%rd11, %rd10;
	{ // callseq 0, 0
	.param .b64 param0;
	st.param.b64 	[param0], %rd11;
	.param .b64 param1;
	st.param.b64 	[param1], %rd6;
	.param .b32 retval0;
	call.uni (retval0), 
	vprintf, 
	(
	param0, 
	param1
	);
	ld.param.b32 	%r18, [retval0];
	} // callseq 0
	add.s32 	%r20, %r20, %r14;
	setp.lt.s32 	%p2, %r20, %r17;
	@%p2 bra 	$L__BB0_2;
$L__BB0_3:
	ret;

}


// ===== COMPILED SASS (sm_100) =====

	.target	sm_100

	.elftype	@"ET_EXEC"


//--------------------- .note.nv.tkinfo           --------------------------
	.section	.note.nv.tkinfo,"",@"SHT_NOTE"
	.sectionflags	@"SHF_NOTE_NV_TKINFO"
	.tkinfo
        /*0018*/ 	.word	0x00000002
        /*0030*/ 	.string	""
        /*0030*/ 	.string	"ptxas"
        /*0030*/ 	.string	"Cuda compilation tools, release 13.0, V13.0.88"
        /*0030*/ 	.string	"Build cuda_13.0.r13.0/compiler.36424714_0"
        /*0030*/ 	.string	"-arch sm_100 -m 64 "



//--------------------- .note.nv.cuinfo           --------------------------
	.section	.note.nv.cuinfo,"",@"SHT_NOTE"
	.sectionflags	@"SHF_NOTE_NV_CUINFO"
        /*0018*/ 	.short	0x0002
        /*001a*/ 	.short	0x0064
        /*001c*/ 	.short	0x0082
	.zero		2


//--------------------- .nv.info                  --------------------------
	.section	.nv.info,"",@"SHT_CUDA_INFO"
	.align	4


	//----- nvinfo : EIATTR_REGCOUNT
	.align		4
        /*0000*/ 	.byte	0x04, 0x2f
        /*0002*/ 	.short	(.L_2 - .L_1)
	.align		4
.L_1:
        /*0004*/ 	.word	index@(_Z3addiPfS_)
        /*0008*/ 	.word	0x0000001c


	//----- nvinfo : EIATTR_FRAME_SIZE
	.align		4
.L_2:
        /*000c*/ 	.byte	0x04, 0x11
        /*000e*/ 	.short	(.L_4 - .L_3)
	.align		4
.L_3:
        /*0010*/ 	.word	index@(_Z3addiPfS_)
        /*0014*/ 	.word	0x00000038


	//----- nvinfo : EIATTR_MIN_STACK_SIZE
	.align		4
.L_4:
        /*0018*/ 	.byte	0x04, 0x12
        /*001a*/ 	.short	(.L_6 - .L_5)
	.align		4
.L_5:
        /*001c*/ 	.word	index@(_Z3addiPfS_)
        /*0020*/ 	.word	0x00000038
.L_6:


//--------------------- .nv.compat                --------------------------
	.section	.nv.compat,"",@"SHT_CUDA_COMPAT_INFO"
	.align	4
        /*0000*/ 	.byte	0x02, 0x09, 0x00, 0x00, 0x02, 0x02, 0x01, 0x00, 0x02, 0x05, 0x05, 0x00, 0x03, 0x07, 0x01, 0x01
        /*0010*/ 	.byte	0x02, 0x03, 0x00, 0x00, 0x02, 0x06, 0x01, 0x00, 0x04, 0x0b, 0x08, 0x00, 0x09, 0x00, 0x00, 0x00
        /*0020*/ 	.byte	0x00, 0x00, 0x00, 0x00


//--------------------- .nv.info._Z3addiPfS_      --------------------------
	.section	.nv.info._Z3addiPfS_,"",@"SHT_CUDA_INFO"
	.sectionflags	@""
	.align	4


	//----- nvinfo : EIATTR_CUDA_API_VERSION
	.align		4
        /*0000*/ 	.byte	0x04, 0x37
        /*0002*/ 	.short	(.L_8 - .L_7)
.L_7:
        /*0004*/ 	.word	0x00000082


	//----- nvinfo : EIATTR_KPARAM_INFO
	.align		4
.L_8:
        /*0008*/ 	.byte	0x04, 0x17
        /*000a*/ 	.short	(.L_10 - .L_9)
.L_9:
        /*000c*/ 	.word	0x00000000
        /*0010*/ 	.short	0x0002
        /*0012*/ 	.short	0x0010
        /*0014*/ 	.byte	0x00, 0xf5, 0x21, 0x00


	//----- nvinfo : EIATTR_KPARAM_INFO
	.align		4
.L_10:
        /*0018*/ 	.byte	0x04, 0x17
        /*001a*/ 	.short	(.L_12 - .L_11)
.L_11:
        /*001c*/ 	.word	0x00000000
        /*0020*/ 	.short	0x0001
        /*0022*/ 	.short	0x0008
        /*0024*/ 	.byte	0x00, 0xf5, 0x21, 0x00


	//----- nvinfo : EIATTR_KPARAM_INFO
	.align		4
.L_12:
        /*0028*/ 	.byte	0x04, 0x17
        /*002a*/ 	.short	(.L_14 - .L_13)
.L_13:
        /*002c*/ 	.word	0x00000000
        /*0030*/ 	.short	0x0000
        /*0032*/ 	.short	0x0000
        /*0034*/ 	.byte	0x00, 0xf0, 0x11, 0x00


	//----- nvinfo : EIATTR_SPARSE_MMA_MASK
	.align		4
.L_14:
        /*0038*/ 	.byte	0x03, 0x50
        /*003a*/ 	.short	0x0000


	//----- nvinfo : EIATTR_MAXREG_COUNT
	.align		4
        /*003c*/ 	.byte	0x03, 0x1b
        /*003e*/ 	.short	0x00ff


	//----- nvinfo : EIATTR_EXTERNS
	.align		4
        /*0040*/ 	.byte	0x04, 0x0f
        /*0042*/ 	.short	(.L_16 - .L_15)


	//   ....[0]....
	.align		4
.L_15:
        /*0044*/ 	.word	index@(vprintf)


	//----- nvinfo : EIATTR_MERCURY_ISA_VERSION
	.align		4
.L_16:
        /*0048*/ 	.byte	0x03, 0x5f
        /*004a*/ 	.short	0x0101


	//----- nvinfo : EIATTR_VRC_CTA_INIT_COUNT
	.align		4
        /*004c*/ 	.byte	0x02, 0x4a
	.zero		1
	.zero		1


	//----- nvinfo : EIATTR_SYSCALL_OFFSETS
	.align		4
        /*0050*/ 	.byte	0x04, 0x46
        /*0052*/ 	.short	(.L_18 - .L_17)


	//   ....[0]....
.L_17:
        /*0054*/ 	.word	0x000003c0


	//----- nvinfo : EIATTR_EXIT_INSTR_OFFSETS
	.align		4
.L_18:
        /*0058*/ 	.byte	0x04, 0x1c
        /*005a*/ 	.short	(.L_20 - .L_19)


	//   ....[0]....
.L_19:
        /*005c*/ 	.word	0x000000e0


	//   ....[1]....
        /*0060*/ 	.word	0x00000400


	//----- nvinfo : EIATTR_CRS_STACK_SIZE
	.align		4
.L_20:
        /*0064*/ 	.byte	0x04, 0x1e
        /*0066*/ 	.short	(.L_22 - .L_21)
.L_21:
        /*0068*/ 	.word	0x00000000


	//----- nvinfo : EIATTR_CBANK_PARAM_SIZE
	.align		4
.L_22:
        /*006c*/ 	.byte	0x03, 0x19
        /*006e*/ 	.short	0x0018


	//----- nvinfo : EIATTR_PARAM_CBANK
	.align		4
        /*0070*/ 	.byte	0x04, 0x0a
        /*0072*/ 	.short	(.L_24 - .L_23)
	.align		4
.L_23:
        /*0074*/ 	.word	index@(.nv.constant0._Z3addiPfS_)
        /*0078*/ 	.short	0x0380
        /*007a*/ 	.short	0x0018


	//----- nvinfo : EIATTR_SW_WAR
	.align		4
.L_24:
        /*007c*/ 	.byte	0x04, 0x36
        /*007e*/ 	.short	(.L_26 - .L_25)
.L_25:
        /*0080*/ 	.word	0x00000008
.L_26:


//--------------------- .nv.callgraph             --------------------------
	.section	.nv.callgraph,"",@"SHT_CUDA_CALLGRAPH"
	.align	4
	.sectionentsize	8
	.align		4
        /*0000*/ 	.word	0x00000000
	.align		4
        /*0004*/ 	.word	0xffffffff
	.align		4
        /*0008*/ 	.word	index@(_Z3addiPfS_)
	.align		4
        /*000c*/ 	.word	index@(vprintf)
	.align		4
        /*0010*/ 	.word	0x00000000
	.align		4
        /*0014*/ 	.word	0xfffffffe
	.align		4
        /*0018*/ 	.word	0x00000000
	.align		4
        /*001c*/ 	.word	0xfffffffd
	.align		4
        /*0020*/ 	.word	0x00000000
	.align		4
        /*0024*/ 	.word	0xfffffffc


//--------------------- .nv.constant4             --------------------------
	.section	.nv.constant4,"a",@progbits
	.align	8
	.align		8
.nv.constant4:
        /*0000*/ 	.dword	vprintf
	.align		8
        /*0008*/ 	.dword	$str


//--------------------- .text._Z3addiPfS_         --------------------------
	.section	.text._Z3addiPfS_,"ax",@progbits
	.align	128
        .global         _Z3addiPfS_
        .type           _Z3addiPfS_,@function
        .size           _Z3addiPfS_,(.L_x_4 - _Z3addiPfS_)
        .other          _Z3addiPfS_,@"STO_CUDA_ENTRY STV_DEFAULT"
_Z3addiPfS_:
.text._Z3addiPfS_:
[----:B------:R-:W0:Y:S01]  /*0000*/  LDC R1, c[0x0][0x37c] ;  /* 0x0000df00ff017b82 */ /* 0x000e220000000800 */
[----:B------:R-:W1:Y:S01]  /*0010*/  S2R R22, SR_CTAID.X ;  /* 0x0000000000167919 */ /* 0x000e620000002500 */
[----:B------:R-:W2:Y:S01]  /*0020*/  LDCU UR5, c[0x0][0x2fc] ;  /* 0x00005f80ff0577ac */ /* 0x000ea20008000800 */
[----:B0-----:R-:W-:Y:S01]  /*0030*/  VIADD R1, R1, 0xffffffc8 ;  /* 0xffffffc801017836 */ /* 0x001fe20000000000 */
[----:B------:R-:W1:Y:S01]  /*0040*/  S2R R17, SR_TID.X ;  /* 0x0000000000117919 */ /* 0x000e620000002100 */
[----:B------:R-:W1:Y:S03]  /*0050*/  LDCU UR41, c[0x0][0x360] ;  /* 0x00006c00ff2977ac */ /* 0x000e660008000800 */
[----:B------:R-:W-:Y:S01]  /*0060*/  R2UR UR38, R1 ;  /* 0x00000000012672ca */ /* 0x000fe200000e0000 */
[----:B------:R-:W0:Y:S01]  /*0070*/  LDCU UR6, c[0x0][0x380] ;  /* 0x00007000ff0677ac */ /* 0x000e220008000800 */
[----:B------:R-:W3:Y:S01]  /*0080*/  LDCU UR4, c[0x0][0x2f8] ;  /* 0x00005f00ff0477ac */ /* 0x000ee20008000800 */
[----:B------:R-:W4:Y:S10]  /*0090*/  LDCU UR42, c[0x0][0x370] ;  /* 0x00006e00ff2a77ac */ /* 0x000f340008000800 */
[----:B---3--:R-:W-:-:S04]  /*00a0*/  UIADD3 UR38, UP0, UPT, UR38, UR4, URZ ;  /* 0x0000000426267290 */ /* 0x008fc8000ff1e0ff */
[----:B--2---:R-:W-:Y:S01]  /*00b0*/  UIADD3.X UR39, UPT, UPT, URZ, UR5, URZ, UP0, !UPT ;  /* 0x00000005ff277290 */ /* 0x004fe200087fe4ff */
[----:B-1----:R-:W-:-:S05]  /*00c0*/  IMAD R16, R22, UR41, R17 ;  /* 0x0000002916107c24 */ /* 0x002fca000f8e0211 */
[----:B0-----:R-:W-:-:S13]  /*00d0*/  ISETP.GE.AND P0, PT, R16, UR6, PT ;  /* 0x0000000610007c0c */ /* 0x001fda000bf06270 */
[----:B----4-:R-:W-:Y:S05]  /*00e0*/  @P0 EXIT ;  /* 0x000000000000094d */ /* 0x010fea0003800000 */
[----:B------:R-:W0:Y:S01]  /*00f0*/  S2R R18, SR_TID.Y ;  /* 0x0000000000127919 */ /* 0x000e220000002200 */
[----:B------:R-:W-:Y:S01]  /*0100*/  BSSY.RECONVERGENT B6, `(.L_x_0) ;  /* 0x000002f000067945 */ /* 0x000fe20003800200 */
[----:B------:R-:W1:Y:S01]  /*0110*/  LDCU UR43, c[0x0][0x364] ;  /* 0x00006c80ff2b77ac */ /* 0x000e620008000800 */
[----:B------:R-:W-:Y:S01]  /*0120*/  IMAD.MOV.U32 R24, RZ, RZ, R16 ;  /* 0x000000ffff187224 */ /* 0x000fe200078e0010 */
[----:B------:R-:W2:Y:S01]  /*0130*/  S2R R19, SR_TID.Z ;  /* 0x0000000000137919 */ /* 0x000ea20000002300 */
[----:B------:R-:W3:Y:S01]  /*0140*/  LDCU UR44, c[0x0][0x368] ;  /* 0x00006d00ff2c77ac */ /* 0x000ee20008000800 */
[----:B------:R-:W4:Y:S01]  /*0150*/  S2R R23, SR_CTAID.Y ;  /* 0x0000000000177919 */ /* 0x000f220000002600 */
[----:B------:R-:W0:Y:S01]  /*0160*/  LDCU UR45, c[0x0][0x374] ;  /* 0x00006e80ff2d77ac */ /* 0x000e220008000800 */
[----:B------:R-:W0:Y:S01]  /*0170*/  S2R R2, SR_CTAID.Z ;  /* 0x0000000000027919 */ /* 0x000e220000002700 */
[----:B------:R-:W0:Y:S01]  /*0180*/  LDCU.64 UR36, c[0x0][0x358] ;  /* 0x00006b00ff2477ac */ /* 0x000e220008000a00 */
[----:B------:R-:W0:Y:S01]  /*0190*/  LDCU UR47, c[0x0][0x380] ;  /* 0x00007000ff2f77ac */ /* 0x000e220008000800 */
[----:B------:R-:W0:Y:S01]  /*01a0*/  LDCU UR46, c[0x0][0x378] ;  /* 0x00006f00ff2e77ac */ /* 0x000e220008000800 */
[----:B------:R-:W-:-:S12]  /*01b0*/  UIMAD UR40, UR41, UR42, URZ ;  /* 0x0000002a292872a4 */ /* 0x000fd8000f8e02ff */
.L_x_2:
[----:B------:R-:W5:Y:S08]  /*01c0*/  LDC.64 R10, c[0x0][0x388] ;  /* 0x0000e200ff0a7b82 */ /* 0x000f700000000a00 */
[----:B------:R-:W1:Y:S01]  /*01d0*/  LDC.64 R6, c[0x0][0x390] ;  /* 0x0000e400ff067b82 */ /* 0x000e620000000a00 */
[----:B------:R-:W-:Y:S01]  /*01e0*/  MOV R12, UR42 ;  /* 0x0000002a000c7c02 */ /* 0x000fe20008000f00 */
[----:B0-----:R-:W-:Y:S01]  /*01f0*/  IMAD.U32 R13, RZ, RZ, UR45 ;  /* 0x0000002dff0d7e24 */ /* 0x001fe2000f8e00ff */
[----:B------:R-:W-:Y:S01]  /*0200*/  MOV R3, UR41 ;  /* 0x0000002900037c02 */ /* 0x000fe20008000f00 */
[----:B------:R-:W-:Y:S01]  /*0210*/  IMAD.U32 R8, RZ, RZ, UR46 ;  /* 0x0000002eff087e24 */ /* 0x000fe2000f8e00ff */
[----:B------:R-:W0:Y:S01]  /*0220*/  LDCU.64 UR4, c[0x4][0x8] ;  /* 0x01000100ff0477ac */ /* 0x000e220008000a00 */
[----:B-----5:R-:W-:-:S05]  /*0230*/  IMAD.WIDE R10, R24, 0x4, R10 ;  /* 0x00000004180a7825 */ /* 0x020fca00078e020a */
[----:B------:R-:W5:Y:S01]  /*0240*/  LDG.E R9, desc[UR36][R10.64] ;  /* 0x000000240a097981 */ /* 0x000f62000c1e1900 */
[----:B-1----:R-:W-:-:S05]  /*0250*/  IMAD.WIDE R6, R24, 0x4, R6 ;  /* 0x0000000418067825 */ /* 0x002fca00078e0206 */
[----:B------:R-:W5:Y:S04]  /*0260*/  LDG.E R0, desc[UR36][R6.64] ;  /* 0x0000002406007981 */ /* 0x000f68000c1e1900 */
[----:B------:R-:W-:Y:S04]  /*0270*/  STL.64 [R1+0x28], R12 ;  /* 0x0000280c01007387 */ /* 0x000fe80000100a00 */
[----:B------:R-:W-:Y:S04]  /*0280*/  STL.64 [R1+0x18], R2 ;  /* 0x0000180201007387 */ /* 0x000fe80000100a00 */
[----:B------:R-:W-:Y:S04]  /*0290*/  STL [R1+0x30], R8 ;  /* 0x0000300801007387 */ /* 0x000fe80000100800 */
[----:B------:R-:W-:Y:S04]  /*02a0*/  STL.64 [R1], R16 ;  /* 0x0000001001007387 */ /* 0x000fe80000100a00 */
[----:B--2---:R-:W-:Y:S04]  /*02b0*/  STL.64 [R1+0x8], R18 ;  /* 0x0000081201007387 */ /* 0x004fe80000100a00 */
[----:B----4-:R-:W-:Y:S01]  /*02c0*/  STL.64 [R1+0x10], R22 ;  /* 0x0000101601007387 */ /* 0x010fe20000100a00 */
[----:B------:R-:W-:Y:S01]  /*02d0*/  IADD3 R24, PT, PT, R24, UR40, RZ ;  /* 0x0000002818187c10 */ /* 0x000fe2000fffe0ff */
[----:B---3--:R-:W-:Y:S01]  /*02e0*/  IMAD.U32 R5, RZ, RZ, UR44 ;  /* 0x0000002cff057e24 */ /* 0x008fe2000f8e00ff */
[----:B------:R-:W-:-:S02]  /*02f0*/  MOV R4, UR43 ;  /* 0x0000002b00047c02 */ /* 0x000fc40008000f00 */
[----:B------:R-:W-:-:S03]  /*0300*/  ISETP.GE.AND P0, PT, R24, UR47, PT ;  /* 0x0000002f18007c0c */ /* 0x000fc6000bf06270 */
[----:B------:R0:W-:Y:S01]  /*0310*/  STL.64 [R1+0x20], R4 ;  /* 0x0000200401007387 */ /* 0x0001e20000100a00 */
[----:B------:R-:W-:Y:S01]  /*0320*/  P2R R25, PR, RZ, 0x1 ;  /* 0x00000001ff197803 */ /* 0x000fe20000000000 */
[----:B0-----:R-:W-:Y:S01]  /*0330*/  IMAD.U32 R4, RZ, RZ, UR4 ;  /* 0x00000004ff047e24 */ /* 0x001fe2000f8e00ff */
[----:B------:R-:W-:Y:S01]  /*0340*/  MOV R5, UR5 ;  /* 0x0000000500057c02 */ /* 0x000fe20008000f00 */
[----:B-----5:R-:W-:Y:S01]  /*0350*/  FADD R9, R9, R0 ;  /* 0x0000000009097221 */ /* 0x020fe20000000000 */
[----:B------:R-:W-:-:S04]  /*0360*/  MOV R0, 0x0 ;  /* 0x0000000000007802 */ /* 0x000fc80000000f00 */
[----:B------:R0:W1:Y:S01]  /*0370*/  LDC.64 R10, c[0x4][R0] ;  /* 0x01000000000a7b82 */ /* 0x0000620000000a00 */
[----:B------:R2:W-:Y:S02]  /*0380*/  STG.E desc[UR36][R6.64], R9 ;  /* 0x0000000906007986 */ /* 0x0005e4000c101924 */
[----:B--2---:R-:W-:Y:S01]  /*0390*/  IMAD.U32 R6, RZ, RZ, UR38 ;  /* 0x00000026ff067e24 */ /* 0x004fe2000f8e00ff */
[----:B0-----:R-:W-:-:S07]  /*03a0*/  MOV R7, UR39 ;  /* 0x0000002700077c02 */ /* 0x001fce0008000f00 */
[----:B------:R-:W-:-:S07]  /*03b0*/  LEPC R20, `(.L_x_1) ;  /* 0x000000001014794e */ /* 0x000fce0000000000 */
[----:B-1----:R-:W-:Y:S05]  /*03c0*/  CALL.ABS.NOINC R10 ;  /* 0x000000000a007343 */ /* 0x002fea0003c00000 */
.L_x_1:
[----:B------:R-:W-:-:S13]  /*03d0*/  ISETP.NE.AND P6, PT, R25, RZ, PT ;  /* 0x000000ff1900720c */ /* 0x000fda0003fc5270 */
[----:B------:R-:W-:Y:S05]  /*03e0*/  @!P6 BRA `(.L_x_2) ;  /* 0xfffffffc0074e947 */ /* 0x000fea000383ffff */
[----:B------:R-:W-:Y:S05]  /*03f0*/  BSYNC.RECONVERGENT B6 ;  /* 0x0000000000067941 */ /* 0x000fea0003800200 */
.L_x_0:
[----:B------:R-:W-:Y:S05]  /*0400*/  EXIT ;  /* 0x000000000000794d */ /* 0x000fea0003800000 */
.L_x_3:
[----:B------:R-:W-:-:S00]  /*0410*/  BRA `(.L_x_3) ;  /* 0xfffffffc00fc7947 */ /* 0x000fc0000383ffff */
[----:B------:R-:W-:-:S00]  /*0420*/  NOP ;  /* 0x0000000000007918 */ /* 0x000fc00000000000 */
        /* <DEDUP_REMOVED lines=13> */
.L_x_4:


//--------------------- .nv.global.init           --------------------------
	.section	.nv.global.init,"aw",@progbits
.nv.global.init:
	.type		$str,@object
	.size		$str,(.L_0 - $str)
$str:
        /*0000*/ 	.byte	0x69, 0x64, 0x3a, 0x20, 0x25, 0x64, 0x20, 0x09, 0x20, 0x20, 0x20, 0x20, 0x20, 0x74, 0x49, 0x64
        /*0010*/ 	.byte	0x3a, 0x20, 0x28, 0x25, 0x64, 0x2c, 0x20, 0x25, 0x64, 0x2c, 0x20, 0x25, 0x64, 0x29, 0x20, 0x20
        /*0020*/ 	.byte	0x20, 0x20, 0x20, 0x62, 0x6c, 0x6f, 0x63, 0x6b, 0x49, 0x64, 0x73, 0x3a, 0x20, 0x28, 0x25, 0x64
        /*0030*/ 	.byte	0x2c, 0x20, 0x25, 0x64, 0x2c, 0x20, 0x25, 0x64, 0x29, 0x20, 0x20, 0x20, 0x20, 0x20, 0x62, 0x6c
        /*0040*/ 	.byte	0x6f, 0x63, 0x6b, 0x44, 0x69, 0x6d, 0x73, 0x3a, 0x20, 0x28, 0x25, 0x64, 0x2c, 0x20, 0x25, 0x64
        /*0050*/ 	.byte	0x2c, 0x20, 0x25, 0x64, 0x29, 0x20, 0x20, 0x20, 0x20, 0x20, 0x67, 0x72, 0x69, 0x64, 0x44, 0x69
        /*0060*/ 	.byte	0x6d, 0x73, 0x3a, 0x20, 0x28, 0x25, 0x64, 0x2c, 0x20, 0x25, 0x64, 0x2c, 0x20, 0x25, 0x64, 0x29
        /*0070*/ 	.byte	0x0a, 0x00
.L_0:


//--------------------- .nv.shared.reserved.0     --------------------------
	.section	.nv.shared.reserved.0,"aw",@nobits
	.weak		__nv_reservedSMEM_offset_0_alias
	.size		__nv_reservedSMEM_offset_0_alias, 0, 64
	.other		__nv_reservedSMEM_offset_0_alias,@"STO_CUDA_RESERVED_SHARED STV_DEFAULT"
__nv_reservedSMEM_offset_0_alias:
	.zero		0
	.zero		64


//--------------------- .nv.constant0._Z3addiPfS_ --------------------------
	.section	.nv.constant0._Z3addiPfS_,"a",@progbits
	.sectionflags	@""
	.align	4
.nv.constant0._Z3addiPfS_:
	.zero		920


//--------------------- SYMBOLS --------------------------

	.type		.nv.reservedSmem.offset0,@object
	.size		.nv.reservedSmem.offset0,0x4
	.type		vprintf,@function
